//
// Generated by NVIDIA NVVM Compiler
//
// Compiler Build ID: CL-36424714
// Cuda compilation tools, release 13.0, V13.0.88
// Based on NVVM 20.0.0
//

.version 9.0
.target sm_100
.address_size 64

	// .globl	_Z10bfs_kernelPKiS0_PiS1_S1_S1_ii

.visible .entry _Z10bfs_kernelPKiS0_PiS1_S1_S1_ii(
	.param .u64 .ptr .align 1 _Z10bfs_kernelPKiS0_PiS1_S1_S1_ii_param_0,
	.param .u64 .ptr .align 1 _Z10bfs_kernelPKiS0_PiS1_S1_S1_ii_param_1,
	.param .u64 .ptr .align 1 _Z10bfs_kernelPKiS0_PiS1_S1_S1_ii_param_2,
	.param .u64 .ptr .align 1 _Z10bfs_kernelPKiS0_PiS1_S1_S1_ii_param_3,
	.param .u64 .ptr .align 1 _Z10bfs_kernelPKiS0_PiS1_S1_S1_ii_param_4,
	.param .u64 .ptr .align 1 _Z10bfs_kernelPKiS0_PiS1_S1_S1_ii_param_5,
	.param .u32 _Z10bfs_kernelPKiS0_PiS1_S1_S1_ii_param_6,
	.param .u32 _Z10bfs_kernelPKiS0_PiS1_S1_S1_ii_param_7
)
{
	.reg .pred 	%p<13>;
	.reg .b32 	%r<45>;
	.reg .b64 	%rd<42>;

	ld.param.u64 	%rd7, [_Z10bfs_kernelPKiS0_PiS1_S1_S1_ii_param_0];
	ld.param.u64 	%rd9, [_Z10bfs_kernelPKiS0_PiS1_S1_S1_ii_param_1];
	ld.param.u64 	%rd10, [_Z10bfs_kernelPKiS0_PiS1_S1_S1_ii_param_2];
	ld.param.u64 	%rd8, [_Z10bfs_kernelPKiS0_PiS1_S1_S1_ii_param_3];
	ld.param.u64 	%rd11, [_Z10bfs_kernelPKiS0_PiS1_S1_S1_ii_param_4];
	ld.param.u64 	%rd12, [_Z10bfs_kernelPKiS0_PiS1_S1_S1_ii_param_5];
	ld.param.u32 	%r22, [_Z10bfs_kernelPKiS0_PiS1_S1_S1_ii_param_6];
	ld.param.u32 	%r23, [_Z10bfs_kernelPKiS0_PiS1_S1_S1_ii_param_7];
	cvta.to.global.u64 	%rd1, %rd12;
	cvta.to.global.u64 	%rd2, %rd11;
	cvta.to.global.u64 	%rd3, %rd10;
	cvta.to.global.u64 	%rd4, %rd9;
	mov.u32 	%r24, %ctaid.x;
	mov.u32 	%r25, %ntid.x;
	mov.u32 	%r26, %tid.x;
	mad.lo.s32 	%r1, %r24, %r25, %r26;
	setp.ge.s32 	%p1, %r1, %r23;
	@%p1 bra 	$L__BB0_19;
	cvta.to.global.u64 	%rd13, %rd8;
	mul.wide.s32 	%rd14, %r1, 4;
	add.s64 	%rd15, %rd13, %rd14;
	ld.global.u32 	%r27, [%rd15];
	setp.ne.s32 	%p2, %r27, %r22;
	@%p2 bra 	$L__BB0_19;
	cvta.to.global.u64 	%rd16, %rd7;
	add.s64 	%rd18, %rd16, %rd14;
	ld.global.u32 	%r2, [%rd18];
	ld.global.u32 	%r3, [%rd18+4];
	setp.ge.s32 	%p3, %r2, %r3;
	@%p3 bra 	$L__BB0_19;
	add.s32 	%r4, %r22, 1;
	sub.s32 	%r28, %r3, %r2;
	and.b32  	%r5, %r28, 3;
	setp.eq.s32 	%p4, %r5, 0;
	mov.u32 	%r42, %r2;
	@%p4 bra 	$L__BB0_8;
	neg.s32 	%r40, %r5;
	mov.u32 	%r42, %r2;
$L__BB0_5:
	.pragma "nounroll";
	mul.wide.s32 	%rd19, %r42, 4;
	add.s64 	%rd20, %rd4, %rd19;
	ld.global.u32 	%r9, [%rd20];
	mul.wide.s32 	%rd21, %r9, 4;
	add.s64 	%rd22, %rd3, %rd21;
	atom.relaxed.global.cas.b32 	%r29, [%rd22], -1, %r4;
	setp.ne.s32 	%p5, %r29, -1;
	@%p5 bra 	$L__BB0_7;
	add.s64 	%rd24, %rd2, %rd21;
	st.global.u32 	[%rd24], %r4;
	atom.global.add.u32 	%r30, [%rd1], 1;
$L__BB0_7:
	add.s32 	%r42, %r42, 1;
	add.s32 	%r40, %r40, 1;
	setp.ne.s32 	%p6, %r40, 0;
	@%p6 bra 	$L__BB0_5;
$L__BB0_8:
	sub.s32 	%r31, %r2, %r3;
	setp.gt.u32 	%p7, %r31, -4;
	@%p7 bra 	$L__BB0_19;
	sub.s32 	%r43, %r42, %r3;
	add.s64 	%rd5, %rd4, 8;
$L__BB0_10:
	mul.wide.s32 	%rd25, %r42, 4;
	add.s64 	%rd6, %rd5, %rd25;
	ld.global.u32 	%r16, [%rd6+-8];
	mul.wide.s32 	%rd26, %r16, 4;
	add.s64 	%rd27, %rd3, %rd26;
	atom.relaxed.global.cas.b32 	%r32, [%rd27], -1, %r4;
	setp.ne.s32 	%p8, %r32, -1;
	@%p8 bra 	$L__BB0_12;
	add.s64 	%rd29, %rd2, %rd26;
	st.global.u32 	[%rd29], %r4;
	atom.global.add.u32 	%r33, [%rd1], 1;
$L__BB0_12:
	ld.global.u32 	%r17, [%rd6+-4];
	mul.wide.s32 	%rd30, %r17, 4;
	add.s64 	%rd31, %rd3, %rd30;
	atom.relaxed.global.cas.b32 	%r34, [%rd31], -1, %r4;
	setp.ne.s32 	%p9, %r34, -1;
	@%p9 bra 	$L__BB0_14;
	add.s64 	%rd33, %rd2, %rd30;
	st.global.u32 	[%rd33], %r4;
	atom.global.add.u32 	%r35, [%rd1], 1;
$L__BB0_14:
	ld.global.u32 	%r18, [%rd6];
	mul.wide.s32 	%rd34, %r18, 4;
	add.s64 	%rd35, %rd3, %rd34;
	atom.relaxed.global.cas.b32 	%r36, [%rd35], -1, %r4;
	setp.ne.s32 	%p10, %r36, -1;
	@%p10 bra 	$L__BB0_16;
	add.s64 	%rd37, %rd2, %rd34;
	st.global.u32 	[%rd37], %r4;
	atom.global.add.u32 	%r37, [%rd1], 1;
$L__BB0_16:
	ld.global.u32 	%r19, [%rd6+4];
	mul.wide.s32 	%rd38, %r19, 4;
	add.s64 	%rd39, %rd3, %rd38;
	atom.relaxed.global.cas.b32 	%r38, [%rd39], -1, %r4;
	setp.ne.s32 	%p11, %r38, -1;
	@%p11 bra 	$L__BB0_18;
	add.s64 	%rd41, %rd2, %rd38;
	st.global.u32 	[%rd41], %r4;
	atom.global.add.u32 	%r39, [%rd1], 1;
$L__BB0_18:
	add.s32 	%r42, %r42, 4;
	add.s32 	%r43, %r43, 4;
	setp.ne.s32 	%p12, %r43, 0;
	@%p12 bra 	$L__BB0_10;
$L__BB0_19:
	ret;

}


// ===== COMPILED SASS (sm_100) =====

	.target	sm_100

	.elftype	@"ET_EXEC"


//--------------------- .note.nv.tkinfo           --------------------------
	.section	.note.nv.tkinfo,"",@"SHT_NOTE"
	.sectionflags	@"SHF_NOTE_NV_TKINFO"
	.tkinfo
        /*0018*/ 	.word	0x00000002
        /*0030*/ 	.string	""
        /*0030*/ 	.string	"ptxas"
        /*0030*/ 	.string	"Cuda compilation tools, release 13.0, V13.0.88"
        /*0030*/ 	.string	"Build cuda_13.0.r13.0/compiler.36424714_0"
        /*0030*/ 	.string	"-arch sm_100 -m 64 "



//--------------------- .note.nv.cuinfo           --------------------------
	.section	.note.nv.cuinfo,"",@"SHT_NOTE"
	.sectionflags	@"SHF_NOTE_NV_CUINFO"
        /*0018*/ 	.short	0x0002
        /*001a*/ 	.short	0x0064
        /*001c*/ 	.short	0x0082
	.zero		2


//--------------------- .nv.info                  --------------------------
	.section	.nv.info,"",@"SHT_CUDA_INFO"
	.align	4


	//----- nvinfo : EIATTR_REGCOUNT
	.align		4
        /*0000*/ 	.byte	0x04, 0x2f
        /*0002*/ 	.short	(.L_1 - .L_0)
	.align		4
.L_0:
        /*0004*/ 	.word	index@(_Z10bfs_kernelPKiS0_PiS1_S1_S1_ii)
        /*0008*/ 	.word	0x00000014


	//----- nvinfo : EIATTR_FRAME_SIZE
	.align		4
.L_1:
        /*000c*/ 	.byte	0x04, 0x11
        /*000e*/ 	.short	(.L_3 - .L_2)
	.align		4
.L_2:
        /*0010*/ 	.word	index@(_Z10bfs_kernelPKiS0_PiS1_S1_S1_ii)
        /*0014*/ 	.word	0x00000000


	//----- nvinfo : EIATTR_MIN_STACK_SIZE
	.align		4
.L_3:
        /*0018*/ 	.byte	0x04, 0x12
        /*001a*/ 	.short	(.L_5 - .L_4)
	.align		4
.L_4:
        /*001c*/ 	.word	index@(_Z10bfs_kernelPKiS0_PiS1_S1_S1_ii)
        /*0020*/ 	.word	0x00000000
.L_5:


//--------------------- .nv.compat                --------------------------
	.section	.nv.compat,"",@"SHT_CUDA_COMPAT_INFO"
	.align	4
        /*0000*/ 	.byte	0x02, 0x09, 0x00, 0x00, 0x02, 0x02, 0x01, 0x00, 0x02, 0x05, 0x05, 0x00, 0x03, 0x07, 0x01, 0x01
        /*0010*/ 	.byte	0x02, 0x03, 0x00, 0x00, 0x02, 0x06, 0x01, 0x00, 0x04, 0x0b, 0x08, 0x00, 0x09, 0x00, 0x00, 0x00
        /*0020*/ 	.byte	0x00, 0x00, 0x00, 0x00


//--------------------- .nv.info._Z10bfs_kernelPKiS0_PiS1_S1_S1_ii --------------------------
	.section	.nv.info._Z10bfs_kernelPKiS0_PiS1_S1_S1_ii,"",@"SHT_CUDA_INFO"
	.sectionflags	@""
	.align	4


	//----- nvinfo : EIATTR_CUDA_API_VERSION
	.align		4
        /*0000*/ 	.byte	0x04, 0x37
        /*0002*/ 	.short	(.L_7 - .L_6)
.L_6:
        /*0004*/ 	.word	0x00000082


	//----- nvinfo : EIATTR_KPARAM_INFO
	.align		4
.L_7:
        /*0008*/ 	.byte	0x04, 0x17
        /*000a*/ 	.short	(.L_9 - .L_8)
.L_8:
        /*000c*/ 	.word	0x00000000
        /*0010*/ 	.short	0x0007
        /*0012*/ 	.short	0x0034
        /*0014*/ 	.byte	0x00, 0xf0, 0x11, 0x00


	//----- nvinfo : EIATTR_KPARAM_INFO
	.align		4
.L_9:
        /*0018*/ 	.byte	0x04, 0x17
        /*001a*/ 	.short	(.L_11 - .L_10)
.L_10:
        /*001c*/ 	.word	0x00000000
        /*0020*/ 	.short	0x0006
        /*0022*/ 	.short	0x0030
        /*0024*/ 	.byte	0x00, 0xf0, 0x11, 0x00


	//----- nvinfo : EIATTR_KPARAM_INFO
	.align		4
.L_11:
        /*0028*/ 	.byte	0x04, 0x17
        /*002a*/ 	.short	(.L_13 - .L_12)
.L_12:
        /*002c*/ 	.word	0x00000000
        /*0030*/ 	.short	0x0005
        /*0032*/ 	.short	0x0028
        /*0034*/ 	.byte	0x00, 0xf5, 0x21, 0x00


	//----- nvinfo : EIATTR_KPARAM_INFO
	.align		4
.L_13:
        /*0038*/ 	.byte	0x04, 0x17
        /*003a*/ 	.short	(.L_15 - .L_14)
.L_14:
        /*003c*/ 	.word	0x00000000
        /*0040*/ 	.short	0x0004
        /*0042*/ 	.short	0x0020
        /*0044*/ 	.byte	0x00, 0xf5, 0x21, 0x00


	//----- nvinfo : EIATTR_KPARAM_INFO
	.align		4
.L_15:
        /*0048*/ 	.byte	0x04, 0x17
        /*004a*/ 	.short	(.L_17 - .L_16)
.L_16:
        /*004c*/ 	.word	0x00000000
        /*0050*/ 	.short	0x0003
        /*0052*/ 	.short	0x0018
        /*0054*/ 	.byte	0x00, 0xf5, 0x21, 0x00


	//----- nvinfo : EIATTR_KPARAM_INFO
	.align		4
.L_17:
        /*0058*/ 	.byte	0x04, 0x17
        /*005a*/ 	.short	(.L_19 - .L_18)
.L_18:
        /*005c*/ 	.word	0x00000000
        /*0060*/ 	.short	0x0002
        /*0062*/ 	.short	0x0010
        /*0064*/ 	.byte	0x00, 0xf5, 0x21, 0x00


	//----- nvinfo : EIATTR_KPARAM_INFO
	.align		4
.L_19:
        /*0068*/ 	.byte	0x04, 0x17
        /*006a*/ 	.short	(.L_21 - .L_20)
.L_20:
        /*006c*/ 	.word	0x00000000
        /*0070*/ 	.short	0x0001
        /*0072*/ 	.short	0x0008
        /*0074*/ 	.byte	0x00, 0xf5, 0x21, 0x00


	//----- nvinfo : EIATTR_KPARAM_INFO
	.align		4
.L_21:
        /*0078*/ 	.byte	0x04, 0x17
        /*007a*/ 	.short	(.L_23 - .L_22)
.L_22:
        /*007c*/ 	.word	0x00000000
        /*0080*/ 	.short	0x0000
        /*0082*/ 	.short	0x0000
        /*0084*/ 	.byte	0x00, 0xf5, 0x21, 0x00


	//----- nvinfo : EIATTR_SPARSE_MMA_MASK
	.align		4
.L_23:
        /*0088*/ 	.byte	0x03, 0x50
        /*008a*/ 	.short	0x0000


	//----- nvinfo : EIATTR_MAXREG_COUNT
	.align		4
        /*008c*/ 	.byte	0x03, 0x1b
        /*008e*/ 	.short	0x00ff


	//----- nvinfo : EIATTR_MERCURY_ISA_VERSION
	.align		4
        /*0090*/ 	.byte	0x03, 0x5f
        /*0092*/ 	.short	0x0101


	//----- nvinfo : EIATTR_INT_WARP_WIDE_INSTR_OFFSETS
	.align		4
        /*0094*/ 	.byte	0x04, 0x31
        /*0096*/ 	.short	(.L_25 - .L_24)


	//   ....[0]....
.L_24:
        /*0098*/ 	.word	0x000002c0


	//   ....[1]....
        /*009c*/ 	.word	0x000004d0


	//   ....[2]....
        /*00a0*/ 	.word	0x000005f0


	//   ....[3]....
        /*00a4*/ 	.word	0x00000710


	//   ....[4]....
        /*00a8*/ 	.word	0x00000850


	//----- nvinfo : EIATTR_VRC_CTA_INIT_COUNT
	.align		4
.L_25:
        /*00ac*/ 	.byte	0x02, 0x4a
	.zero		1
	.zero		1


	//----- nvinfo : EIATTR_EXIT_INSTR_OFFSETS
	.align		4
        /*00b0*/ 	.byte	0x04, 0x1c
        /*00b2*/ 	.short	(.L_27 - .L_26)


	//   ....[0]....
.L_26:
        /*00b4*/ 	.word	0x00000070


	//   ....[1]....
        /*00b8*/ 	.word	0x000000e0


	//   ....[2]....
        /*00bc*/ 	.word	0x00000140


	//   ....[3]....
        /*00c0*/ 	.word	0x00000390


	//   ....[4]....
        /*00c4*/ 	.word	0x000008f0


	//----- nvinfo : EIATTR_CRS_STACK_SIZE
	.align		4
.L_27:
        /*00c8*/ 	.byte	0x04, 0x1e
        /*00ca*/ 	.short	(.L_29 - .L_28)
.L_28:
        /*00cc*/ 	.word	0x00000000


	//----- nvinfo : EIATTR_CBANK_PARAM_SIZE
	.align		4
.L_29:
        /*00d0*/ 	.byte	0x03, 0x19
        /*00d2*/ 	.short	0x0038


	//----- nvinfo : EIATTR_PARAM_CBANK
	.align		4
        /*00d4*/ 	.byte	0x04, 0x0a
        /*00d6*/ 	.short	(.L_31 - .L_30)
	.align		4
.L_30:
        /*00d8*/ 	.word	index@(.nv.constant0._Z10bfs_kernelPKiS0_PiS1_S1_S1_ii)
        /*00dc*/ 	.short	0x0380
        /*00de*/ 	.short	0x0038


	//----- nvinfo : EIATTR_SW_WAR
	.align		4
.L_31:
        /*00e0*/ 	.byte	0x04, 0x36
        /*00e2*/ 	.short	(.L_33 - .L_32)
.L_32:
        /*00e4*/ 	.word	0x00000008
.L_33:


//--------------------- .nv.callgraph             --------------------------
	.section	.nv.callgraph,"",@"SHT_CUDA_CALLGRAPH"
	.align	4
	.sectionentsize	8
	.align		4
        /*0000*/ 	.word	0x00000000
	.align		4
        /*0004*/ 	.word	0xffffffff
	.align		4
        /*0008*/ 	.word	0x00000000
	.align		4
        /*000c*/ 	.word	0xfffffffe
	.align		4
        /*0010*/ 	.word	0x00000000
	.align		4
        /*0014*/ 	.word	0xfffffffd
	.align		4
        /*0018*/ 	.word	0x00000000
	.align		4
        /*001c*/ 	.word	0xfffffffc


//--------------------- .text._Z10bfs_kernelPKiS0_PiS1_S1_S1_ii --------------------------
	.section	.text._Z10bfs_kernelPKiS0_PiS1_S1_S1_ii,"ax",@progbits
	.align	128
        .global         _Z10bfs_kernelPKiS0_PiS1_S1_S1_ii
        .type           _Z10bfs_kernelPKiS0_PiS1_S1_S1_ii,@function
        .size           _Z10bfs_kernelPKiS0_PiS1_S1_S1_ii,(.L_x_15 - _Z10bfs_kernelPKiS0_PiS1_S1_S1_ii)
        .other          _Z10bfs_kernelPKiS0_PiS1_S1_S1_ii,@"STO_CUDA_ENTRY STV_DEFAULT"
_Z10bfs_kernelPKiS0_PiS1_S1_S1_ii:
.text._Z10bfs_kernelPKiS0_PiS1_S1_S1_ii:
[----:B------:R-:W-:Y:S01]  /*0000*/  LDC R1, c[0x0][0x37c] ;  /* 0x0000df00ff017b82 */ /* 0x000fe20000000800 */
[----:B------:R-:W0:Y:S07]  /*0010*/  S2R R0, SR_TID.X ;  /* 0x0000000000007919 */ /* 0x000e2e0000002100 */
[----:B------:R-:W0:Y:S01]  /*0020*/  S2UR UR4, SR_CTAID.X ;  /* 0x00000000000479c3 */ /* 0x000e220000002500 */
[----:B------:R-:W1:Y:S07]  /*0030*/  LDCU UR5, c[0x0][0x3b4] ;  /* 0x00007680ff0577ac */ /* 0x000e6e0008000800 */
[----:B------:R-:W0:Y:S02]  /*0040*/  LDC R5, c[0x0][0x360] ;  /* 0x0000d800ff057b82 */ /* 0x000e240000000800 */
[----:B0-----:R-:W-:-:S05]  /*0050*/  IMAD R5, R5, UR4, R0 ;  /* 0x0000000405057c24 */ /* 0x001fca000f8e0200 */
[----:B-1----:R-:W-:-:S13]  /*0060*/  ISETP.GE.AND P0, PT, R5, UR5, PT ;  /* 0x0000000505007c0c */ /* 0x002fda000bf06270 */
[----:B------:R-:W-:Y:S05]  /*0070*/  @P0 EXIT ;  /* 0x000000000000094d */ /* 0x000fea0003800000 */
[----:B------:R-:W0:Y:S01]  /*0080*/  LDC.64 R2, c[0x0][0x398] ;  /* 0x0000e600ff027b82 */ /* 0x000e220000000a00 */
[----:B------:R-:W1:Y:S07]  /*0090*/  LDCU.64 UR6, c[0x0][0x358] ;  /* 0x00006b00ff0677ac */ /* 0x000e6e0008000a00 */
[----:B------:R-:W2:Y:S01]  /*00a0*/  LDC R7, c[0x0][0x3b0] ;  /* 0x0000ec00ff077b82 */ /* 0x000ea20000000800 */
[----:B0-----:R-:W-:-:S06]  /*00b0*/  IMAD.WIDE R2, R5, 0x4, R2 ;  /* 0x0000000405027825 */ /* 0x001fcc00078e0202 */
[----:B-1----:R-:W2:Y:S02]  /*00c0*/  LDG.E R2, desc[UR6][R2.64] ;  /* 0x0000000602027981 */ /* 0x002ea4000c1e1900 */
[----:B--2---:R-:W-:-:S13]  /*00d0*/  ISETP.NE.AND P0, PT, R2, R7, PT ;  /* 0x000000070200720c */ /* 0x004fda0003f05270 */
[----:B------:R-:W-:Y:S05]  /*00e0*/  @P0 EXIT ;  /* 0x000000000000094d */ /* 0x000fea0003800000 */
[----:B------:R-:W0:Y:S02]  /*00f0*/  LDC.64 R2, c[0x0][0x380] ;  /* 0x0000e000ff027b82 */ /* 0x000e240000000a00 */
[----:B0-----:R-:W-:-:S05]  /*0100*/  IMAD.WIDE R2, R5, 0x4, R2 ;  /* 0x0000000405027825 */ /* 0x001fca00078e0202 */
[----:B------:R-:W2:Y:S04]  /*0110*/  LDG.E R10, desc[UR6][R2.64] ;  /* 0x00000006020a7981 */ /* 0x000ea8000c1e1900 */
[----:B------:R-:W2:Y:S02]  /*0120*/  LDG.E R11, desc[UR6][R2.64+0x4] ;  /* 0x00000406020b7981 */ /* 0x000ea4000c1e1900 */
[----:B--2---:R-:W-:-:S13]  /*0130*/  ISETP.GE.AND P0, PT, R10, R11, PT ;  /* 0x0000000b0a00720c */ /* 0x004fda0003f06270 */
[----:B------:R-:W-:Y:S05]  /*0140*/  @P0 EXIT ;  /* 0x000000000000094d */ /* 0x000fea0003800000 */
[----:B------:R-:W-:Y:S01]  /*0150*/  IMAD.IADD R0, R11, 0x1, -R10 ;  /* 0x000000010b007824 */ /* 0x000fe200078e0a0a */
[----:B------:R-:W-:Y:S01]  /*0160*/  BSSY.RECONVERGENT B0, `(.L_x_0) ;  /* 0x0000020000007945 */ /* 0x000fe20003800200 */
[----:B------:R-:W-:-:S03]  /*0170*/  IADD3 R3, PT, PT, R7, 0x1, RZ ;  /* 0x0000000107037810 */ /* 0x000fc60007ffe0ff */
[----:B------:R-:W-:Y:S01]  /*0180*/  LOP3.LUT P0, R2, R0, 0x3, RZ, 0xc0, !PT ;  /* 0x0000000300027812 */ /* 0x000fe2000780c0ff */
[----:B------:R-:W-:-:S12]  /*0190*/  IMAD.MOV.U32 R0, RZ, RZ, R10 ;  /* 0x000000ffff007224 */ /* 0x000fd800078e000a */
[----:B------:R-:W-:Y:S05]  /*01a0*/  @!P0 BRA `(.L_x_1) ;  /* 0x00000000006c8947 */ /* 0x000fea0003800000 */
[----:B------:R-:W0:Y:S01]  /*01b0*/  LDC.64 R4, c[0x0][0x3a0] ;  /* 0x0000e800ff047b82 */ /* 0x000e220000000a00 */
[----:B------:R-:W-:Y:S01]  /*01c0*/  IMAD.MOV R16, RZ, RZ, -R2 ;  /* 0x000000ffff107224 */ /* 0x000fe200078e0a02 */
[----:B------:R-:W-:-:S06]  /*01d0*/  MOV R0, R10 ;  /* 0x0000000a00007202 */ /* 0x000fcc0000000f00 */
[----:B------:R-:W1:Y:S08]  /*01e0*/  LDC.64 R6, c[0x0][0x390] ;  /* 0x0000e400ff067b82 */ /* 0x000e700000000a00 */
[----:B------:R-:W2:Y:S02]  /*01f0*/  LDC.64 R8, c[0x0][0x388] ;  /* 0x0000e200ff087b82 */ /* 0x000ea40000000a00 */
.L_x_4:
[----:B--23--:R-:W-:-:S06]  /*0200*/  IMAD.WIDE R12, R0, 0x4, R8 ;  /* 0x00000004000c7825 */ /* 0x00cfcc00078e0208 */
[----:B------:R-:W1:Y:S01]  /*0210*/  LDG.E R13, desc[UR6][R12.64] ;  /* 0x000000060c0d7981 */ /* 0x000e62000c1e1900 */
[----:B------:R-:W-:Y:S02]  /*0220*/  IMAD.MOV.U32 R2, RZ, RZ, -0x1 ;  /* 0xffffffffff027424 */ /* 0x000fe400078e00ff */
[----:B-1----:R-:W-:-:S05]  /*0230*/  IMAD.WIDE R14, R13, 0x4, R6 ;  /* 0x000000040d0e7825 */ /* 0x002fca00078e0206 */
[----:B------:R-:W2:Y:S01]  /*0240*/  ATOMG.E.CAS.STRONG.GPU PT, R2, [R14], R2, R3 ;  /* 0x000000020e0273a9 */ /* 0x000ea200001ee103 */
[----:B------:R-:W-:Y:S01]  /*0250*/  IADD3 R16, PT, PT, R16, 0x1, RZ ;  /* 0x0000000110107810 */ /* 0x000fe20007ffe0ff */
[----:B------:R-:W-:Y:S03]  /*0260*/  BSSY.RECONVERGENT B1, `(.L_x_2) ;  /* 0x000000d000017945 */ /* 0x000fe60003800200 */
[----:B------:R-:W-:Y:S02]  /*0270*/  ISETP.NE.AND P0, PT, R16, RZ, PT ;  /* 0x000000ff1000720c */ /* 0x000fe40003f05270 */
[----:B--2---:R-:W-:-:S13]  /*0280*/  ISETP.NE.AND P1, PT, R2, -0x1, PT ;  /* 0xffffffff0200780c */ /* 0x004fda0003f25270 */
[----:B------:R-:W-:Y:S05]  /*0290*/  @P1 BRA `(.L_x_3) ;  /* 0x0000000000241947 */ /* 0x000fea0003800000 */
[----:B------:R-:W1:Y:S01]  /*02a0*/  S2R R2, SR_LANEID ;  /* 0x0000000000027919 */ /* 0x000e620000000000 */
[----:B------:R-:W2:Y:S01]  /*02b0*/  LDC.64 R14, c[0x0][0x3a8] ;  /* 0x0000ea00ff0e7b82 */ /* 0x000ea20000000a00 */
[----:B------:R-:W-:Y:S01]  /*02c0*/  VOTEU.ANY UR4, UPT, PT ;  /* 0x0000000000047886 */ /* 0x000fe200038e0100 */
[----:B0-----:R-:W-:Y:S01]  /*02d0*/  IMAD.WIDE R12, R13, 0x4, R4 ;  /* 0x000000040d0c7825 */ /* 0x001fe200078e0204 */
[----:B------:R-:W-:Y:S02]  /*02e0*/  UFLO.U32 UR5, UR4 ;  /* 0x00000004000572bd */ /* 0x000fe400080e0000 */
[----:B------:R-:W2:Y:S02]  /*02f0*/  POPC R17, UR4 ;  /* 0x0000000400117d09 */ /* 0x000ea40008000000 */
[----:B------:R3:W-:Y:S02]  /*0300*/  STG.E desc[UR6][R12.64], R3 ;  /* 0x000000030c007986 */ /* 0x0007e4000c101906 */
[----:B-1----:R-:W-:-:S13]  /*0310*/  ISETP.EQ.U32.AND P1, PT, R2, UR5, PT ;  /* 0x0000000502007c0c */ /* 0x002fda000bf22070 */
[----:B--2---:R3:W-:Y:S02]  /*0320*/  @P1 REDG.E.ADD.STRONG.GPU desc[UR6][R14.64], R17 ;  /* 0x000000110e00198e */ /* 0x0047e4000c12e106 */
.L_x_3:
[----:B------:R-:W-:Y:S05]  /*0330*/  BSYNC.RECONVERGENT B1 ;  /* 0x0000000000017941 */ /* 0x000fea0003800200 */
.L_x_2:
[----:B------:R-:W-:Y:S01]  /*0340*/  VIADD R0, R0, 0x1 ;  /* 0x0000000100007836 */ /* 0x000fe20000000000 */
[----:B------:R-:W-:Y:S06]  /*0350*/  @P0 BRA `(.L_x_4) ;  /* 0xfffffffc00a80947 */ /* 0x000fec000383ffff */
.L_x_1:
[----:B------:R-:W-:Y:S05]  /*0360*/  BSYNC.RECONVERGENT B0 ;  /* 0x0000000000007941 */ /* 0x000fea0003800200 */
.L_x_0:
[----:B------:R-:W-:-:S04]  /*0370*/  IADD3 R2, PT, PT, R10, -R11, RZ ;  /* 0x8000000b0a027210 */ /* 0x000fc80007ffe0ff */
[----:B------:R-:W-:-:S13]  /*0380*/  ISETP.GT.U32.AND P0, PT, R2, -0x4, PT ;  /* 0xfffffffc0200780c */ /* 0x000fda0003f04070 */
[----:B------:R-:W-:Y:S05]  /*0390*/  @P0 EXIT ;  /* 0x000000000000094d */ /* 0x000fea0003800000 */
[----:B0-----:R-:W0:Y:S01]  /*03a0*/  LDC.64 R4, c[0x0][0x3a0] ;  /* 0x0000e800ff047b82 */ /* 0x001e220000000a00 */
[----:B------:R-:W1:Y:S01]  /*03b0*/  LDCU.64 UR4, c[0x0][0x388] ;  /* 0x00007100ff0477ac */ /* 0x000e620008000a00 */
[----:B------:R-:W-:-:S06]  /*03c0*/  IMAD.IADD R2, R0, 0x1, -R11 ;  /* 0x0000000100027824 */ /* 0x000fcc00078e0a0b */
[----:B------:R-:W2:Y:S01]  /*03d0*/  LDC.64 R6, c[0x0][0x390] ;  /* 0x0000e400ff067b82 */ /* 0x000ea20000000a00 */
[----:B-1----:R-:W-:-:S04]  /*03e0*/  UIADD3 UR4, UP0, UPT, UR4, 0x8, URZ ;  /* 0x0000000804047890 */ /* 0x002fc8000ff1e0ff */
[----:B------:R-:W-:-:S12]  /*03f0*/  UIADD3.X UR5, UPT, UPT, URZ, UR5, URZ, UP0, !UPT ;  /* 0x00000005ff057290 */ /* 0x000fd800087fe4ff */
.L_x_13:
[----:B-1----:R-:W-:Y:S01]  /*0400*/  MOV R8, UR4 ;  /* 0x0000000400087c02 */ /* 0x002fe20008000f00 */
[----:B------:R-:W-:-:S04]  /*0410*/  IMAD.U32 R9, RZ, RZ, UR5 ;  /* 0x00000005ff097e24 */ /* 0x000fc8000f8e00ff */
[----:B------:R-:W-:-:S05]  /*0420*/  IMAD.WIDE R8, R0, 0x4, R8 ;  /* 0x0000000400087825 */ /* 0x000fca00078e0208 */
[----:B---3--:R-:W2:Y:S01]  /*0430*/  LDG.E R17, desc[UR6][R8.64+-0x8] ;  /* 0xfffff80608117981 */ /* 0x008ea2000c1e1900 */
[----:B------:R-:W-:Y:S01]  /*0440*/  MOV R12, 0xffffffff ;  /* 0xffffffff000c7802 */ /* 0x000fe20000000f00 */
[----:B------:R-:W-:Y:S02]  /*0450*/  IMAD.MOV.U32 R13, RZ, RZ, R3 ;  /* 0x000000ffff0d7224 */ /* 0x000fe400078e0003 */
[----:B--2---:R-:W-:-:S06]  /*0460*/  IMAD.WIDE R10, R17, 0x4, R6 ;  /* 0x00000004110a7825 */ /* 0x004fcc00078e0206 */
[----:B------:R-:W2:Y:S01]  /*0470*/  ATOMG.E.CAS.STRONG.GPU PT, R10, [R10], R12, R13 ;  /* 0x0000000c0a0a73a9 */ /* 0x000ea200001ee10d */
[----:B------:R-:W-:Y:S01]  /*0480*/  BSSY.RECONVERGENT B0, `(.L_x_5) ;  /* 0x000000c000007945 */ /* 0x000fe20003800200 */
[----:B--2---:R-:W-:-:S13]  /*0490*/  ISETP.NE.AND P0, PT, R10, -0x1, PT ;  /* 0xffffffff0a00780c */ /* 0x004fda0003f05270 */
[----:B------:R-:W-:Y:S05]  /*04a0*/  @P0 BRA `(.L_x_6) ;  /* 0x0000000000240947 */ /* 0x000fea0003800000 */
[----:B------:R-:W1:Y:S01]  /*04b0*/  S2R R10, SR_LANEID ;  /* 0x00000000000a7919 */ /* 0x000e620000000000 */
[----:B------:R-:W2:Y:S01]  /*04c0*/  LDC.64 R12, c[0x0][0x3a8] ;  /* 0x0000ea00ff0c7b82 */ /* 0x000ea20000000a00 */
[----:B------:R-:W-:Y:S02]  /*04d0*/  VOTEU.ANY UR8, UPT, PT ;  /* 0x0000000000087886 */ /* 0x000fe400038e0100 */
[----:B------:R-:W-:Y:S02]  /*04e0*/  UFLO.U32 UR9, UR8 ;  /* 0x00000008000972bd */ /* 0x000fe400080e0000 */
[----:B------:R-:W2:Y:S04]  /*04f0*/  POPC R15, UR8 ;  /* 0x00000008000f7d09 */ /* 0x000ea80008000000 */
[----:B-1----:R-:W-:Y:S01]  /*0500*/  ISETP.EQ.U32.AND P0, PT, R10, UR9, PT ;  /* 0x000000090a007c0c */ /* 0x002fe2000bf02070 */
[----:B0-----:R-:W-:-:S05]  /*0510*/  IMAD.WIDE R10, R17, 0x4, R4 ;  /* 0x00000004110a7825 */ /* 0x001fca00078e0204 */
[----:B------:R1:W-:Y:S07]  /*0520*/  STG.E desc[UR6][R10.64], R3 ;  /* 0x000000030a007986 */ /* 0x0003ee000c101906 */
[----:B--2---:R1:W-:Y:S02]  /*0530*/  @P0 REDG.E.ADD.STRONG.GPU desc[UR6][R12.64], R15 ;  /* 0x0000000f0c00098e */ /* 0x0043e4000c12e106 */
.L_x_6:
[----:B------:R-:W-:Y:S05]  /*0540*/  BSYNC.RECONVERGENT B0 ;  /* 0x0000000000007941 */ /* 0x000fea0003800200 */
.L_x_5:
[----:B------:R-:W2:Y:S01]  /*0550*/  LDG.E R17, desc[UR6][R8.64+-0x4] ;  /* 0xfffffc0608117981 */ /* 0x000ea2000c1e1900 */
[----:B-1----:R-:W-:Y:S01]  /*0560*/  MOV R12, 0xffffffff ;  /* 0xffffffff000c7802 */ /* 0x002fe20000000f00 */
        /* <DEDUP_REMOVED lines=15> */
.L_x_8:
[----:B------:R-:W-:Y:S05]  /*0660*/  BSYNC.RECONVERGENT B0 ;  /* 0x0000000000007941 */ /* 0x000fea0003800200 */
.L_x_7:
        /* <DEDUP_REMOVED lines=17> */
.L_x_10:
[----:B------:R-:W-:Y:S05]  /*0780*/  BSYNC.RECONVERGENT B0 ;  /* 0x0000000000007941 */ /* 0x000fea0003800200 */
.L_x_9:
[----:B------:R-:W2:Y:S01]  /*0790*/  LDG.E R9, desc[UR6][R8.64+0x4] ;  /* 0x0000040608097981 */ /* 0x000ea2000c1e1900 */
[----:B-1----:R-:W-:Y:S01]  /*07a0*/  MOV R12, 0xffffffff ;  /* 0xffffffff000c7802 */ /* 0x002fe20000000f00 */
[----:B------:R-:W-:Y:S02]  /*07b0*/  IMAD.MOV.U32 R13, RZ, RZ, R3 ;  /* 0x000000ffff0d7224 */ /* 0x000fe400078e0003 */
[----:B--2---:R-:W-:-:S06]  /*07c0*/  IMAD.WIDE R10, R9, 0x4, R6 ;  /* 0x00000004090a7825 */ /* 0x004fcc00078e0206 */
        /* <DEDUP_REMOVED lines=15> */
.L_x_12:
[----:B------:R-:W-:Y:S05]  /*08c0*/  BSYNC.RECONVERGENT B0 ;  /* 0x0000000000007941 */ /* 0x000fea0003800200 */
.L_x_11:
[----:B------:R-:W-:Y:S01]  /*08d0*/  VIADD R0, R0, 0x4 ;  /* 0x0000000400007836 */ /* 0x000fe20000000000 */
[----:B------:R-:W-:Y:S06]  /*08e0*/  @P0 BRA `(.L_x_13) ;  /* 0xfffffff800c40947 */ /* 0x000fec000383ffff */
[----:B------:R-:W-:Y:S05]  /*08f0*/  EXIT ;  /* 0x000000000000794d */ /* 0x000fea0003800000 */
.L_x_14:
[----:B------:R-:W-:-:S00]  /*0900*/  BRA `(.L_x_14) ;  /* 0xfffffffc00fc7947 */ /* 0x000fc0000383ffff */
[----:B------:R-:W-:-:S00]  /*0910*/  NOP ;  /* 0x0000000000007918 */ /* 0x000fc00000000000 */
        /* <DEDUP_REMOVED lines=14> */
.L_x_15:


//--------------------- .nv.shared.reserved.0     --------------------------
	.section	.nv.shared.reserved.0,"aw",@nobits
	.weak		__nv_reservedSMEM_offset_0_alias
	.size		__nv_reservedSMEM_offset_0_alias, 0, 64
	.other		__nv_reservedSMEM_offset_0_alias,@"STO_CUDA_RESERVED_SHARED STV_DEFAULT"
__nv_reservedSMEM_offset_0_alias:
	.zero		0
	.zero		64


//--------------------- .nv.constant0._Z10bfs_kernelPKiS0_PiS1_S1_S1_ii --------------------------
	.section	.nv.constant0._Z10bfs_kernelPKiS0_PiS1_S1_S1_ii,"a",@progbits
	.sectionflags	@""
	.align	4
.nv.constant0._Z10bfs_kernelPKiS0_PiS1_S1_S1_ii:
	.zero		952


//--------------------- SYMBOLS --------------------------

	.type		.nv.reservedSmem.offset0,@object
	.size		.nv.reservedSmem.offset0,0x4
